//
// Generated by NVIDIA NVVM Compiler
//
// Compiler Build ID: CL-36424714
// Cuda compilation tools, release 13.0, V13.0.88
// Based on NVVM 20.0.0
//

.version 9.0
.target sm_100
.address_size 64

	// .globl	_Z10qbitGateOpPfS_S_i

.visible .entry _Z10qbitGateOpPfS_S_i(
	.param .u64 .ptr .align 1 _Z10qbitGateOpPfS_S_i_param_0,
	.param .u64 .ptr .align 1 _Z10qbitGateOpPfS_S_i_param_1,
	.param .u64 .ptr .align 1 _Z10qbitGateOpPfS_S_i_param_2,
	.param .u32 _Z10qbitGateOpPfS_S_i_param_3
)
{
	.reg .b32 	%r<8>;
	.reg .b32 	%f<13>;
	.reg .b64 	%rd<13>;

	ld.param.u64 	%rd1, [_Z10qbitGateOpPfS_S_i_param_0];
	ld.param.u64 	%rd2, [_Z10qbitGateOpPfS_S_i_param_1];
	ld.param.u64 	%rd3, [_Z10qbitGateOpPfS_S_i_param_2];
	cvta.to.global.u64 	%rd4, %rd3;
	cvta.to.global.u64 	%rd5, %rd1;
	cvta.to.global.u64 	%rd6, %rd2;
	mov.u32 	%r1, %ntid.x;
	mov.u32 	%r2, %ctaid.x;
	mul.lo.s32 	%r3, %r2, %r1;
	shl.b32 	%r4, %r3, 1;
	mov.u32 	%r5, %tid.x;
	add.s32 	%r6, %r4, %r5;
	ld.global.f32 	%f1, [%rd6];
	mul.wide.s32 	%rd7, %r6, 4;
	add.s64 	%rd8, %rd5, %rd7;
	ld.global.f32 	%f2, [%rd8];
	ld.global.f32 	%f3, [%rd6+4];
	shl.b32 	%r7, %r1, 2;
	cvt.u64.u32 	%rd9, %r7;
	add.s64 	%rd10, %rd8, %rd9;
	ld.global.f32 	%f4, [%rd10];
	mul.f32 	%f5, %f3, %f4;
	fma.rn.f32 	%f6, %f1, %f2, %f5;
	add.s64 	%rd11, %rd4, %rd7;
	st.global.f32 	[%rd11], %f6;
	ld.global.f32 	%f7, [%rd6+8];
	ld.global.f32 	%f8, [%rd8];
	ld.global.f32 	%f9, [%rd6+12];
	ld.global.f32 	%f10, [%rd10];
	mul.f32 	%f11, %f9, %f10;
	fma.rn.f32 	%f12, %f7, %f8, %f11;
	add.s64 	%rd12, %rd11, %rd9;
	st.global.f32 	[%rd12], %f12;
	ret;

}


// ===== COMPILED SASS (sm_100) =====

	.target	sm_100

	.elftype	@"ET_EXEC"


//--------------------- .note.nv.tkinfo           --------------------------
	.section	.note.nv.tkinfo,"",@"SHT_NOTE"
	.sectionflags	@"SHF_NOTE_NV_TKINFO"
	.tkinfo
        /*0018*/ 	.word	0x00000002
        /*0030*/ 	.string	""
        /*0030*/ 	.string	"ptxas"
        /*0030*/ 	.string	"Cuda compilation tools, release 13.0, V13.0.88"
        /*0030*/ 	.string	"Build cuda_13.0.r13.0/compiler.36424714_0"
        /*0030*/ 	.string	"-arch sm_100 -m 64 "



//--------------------- .note.nv.cuinfo           --------------------------
	.section	.note.nv.cuinfo,"",@"SHT_NOTE"
	.sectionflags	@"SHF_NOTE_NV_CUINFO"
        /*0018*/ 	.short	0x0002
        /*001a*/ 	.short	0x0064
        /*001c*/ 	.short	0x0082
	.zero		2


//--------------------- .nv.info                  --------------------------
	.section	.nv.info,"",@"SHT_CUDA_INFO"
	.align	4


	//----- nvinfo : EIATTR_REGCOUNT
	.align		4
        /*0000*/ 	.byte	0x04, 0x2f
        /*0002*/ 	.short	(.L_1 - .L_0)
	.align		4
.L_0:
        /*0004*/ 	.word	index@(_Z10qbitGateOpPfS_S_i)
        /*0008*/ 	.word	0x00000014


	//----- nvinfo : EIATTR_FRAME_SIZE
	.align		4
.L_1:
        /*000c*/ 	.byte	0x04, 0x11
        /*000e*/ 	.short	(.L_3 - .L_2)
	.align		4
.L_2:
        /*0010*/ 	.word	index@(_Z10qbitGateOpPfS_S_i)
        /*0014*/ 	.word	0x00000000


	//----- nvinfo : EIATTR_MIN_STACK_SIZE
	.align		4
.L_3:
        /*0018*/ 	.byte	0x04, 0x12
        /*001a*/ 	.short	(.L_5 - .L_4)
	.align		4
.L_4:
        /*001c*/ 	.word	index@(_Z10qbitGateOpPfS_S_i)
        /*0020*/ 	.word	0x00000000
.L_5:


//--------------------- .nv.compat                --------------------------
	.section	.nv.compat,"",@"SHT_CUDA_COMPAT_INFO"
	.align	4
        /*0000*/ 	.byte	0x02, 0x09, 0x00, 0x00, 0x02, 0x02, 0x01, 0x00, 0x02, 0x05, 0x05, 0x00, 0x03, 0x07, 0x01, 0x01
        /*0010*/ 	.byte	0x02, 0x03, 0x00, 0x00, 0x02, 0x06, 0x01, 0x00, 0x04, 0x0b, 0x08, 0x00, 0x09, 0x00, 0x00, 0x00
        /*0020*/ 	.byte	0x00, 0x00, 0x00, 0x00


//--------------------- .nv.info._Z10qbitGateOpPfS_S_i --------------------------
	.section	.nv.info._Z10qbitGateOpPfS_S_i,"",@"SHT_CUDA_INFO"
	.sectionflags	@""
	.align	4


	//----- nvinfo : EIATTR_CUDA_API_VERSION
	.align		4
        /*0000*/ 	.byte	0x04, 0x37
        /*0002*/ 	.short	(.L_7 - .L_6)
.L_6:
        /*0004*/ 	.word	0x00000082


	//----- nvinfo : EIATTR_KPARAM_INFO
	.align		4
.L_7:
        /*0008*/ 	.byte	0x04, 0x17
        /*000a*/ 	.short	(.L_9 - .L_8)
.L_8:
        /*000c*/ 	.word	0x00000000
        /*0010*/ 	.short	0x0003
        /*0012*/ 	.short	0x0018
        /*0014*/ 	.byte	0x00, 0xf0, 0x11, 0x00


	//----- nvinfo : EIATTR_KPARAM_INFO
	.align		4
.L_9:
        /*0018*/ 	.byte	0x04, 0x17
        /*001a*/ 	.short	(.L_11 - .L_10)
.L_10:
        /*001c*/ 	.word	0x00000000
        /*0020*/ 	.short	0x0002
        /*0022*/ 	.short	0x0010
        /*0024*/ 	.byte	0x00, 0xf5, 0x21, 0x00


	//----- nvinfo : EIATTR_KPARAM_INFO
	.align		4
.L_11:
        /*0028*/ 	.byte	0x04, 0x17
        /*002a*/ 	.short	(.L_13 - .L_12)
.L_12:
        /*002c*/ 	.word	0x00000000
        /*0030*/ 	.short	0x0001
        /*0032*/ 	.short	0x0008
        /*0034*/ 	.byte	0x00, 0xf5, 0x21, 0x00


	//----- nvinfo : EIATTR_KPARAM_INFO
	.align		4
.L_13:
        /*0038*/ 	.byte	0x04, 0x17
        /*003a*/ 	.short	(.L_15 - .L_14)
.L_14:
        /*003c*/ 	.word	0x00000000
        /*0040*/ 	.short	0x0000
        /*0042*/ 	.short	0x0000
        /*0044*/ 	.byte	0x00, 0xf5, 0x21, 0x00


	//----- nvinfo : EIATTR_SPARSE_MMA_MASK
	.align		4
.L_15:
        /*0048*/ 	.byte	0x03, 0x50
        /*004a*/ 	.short	0x0000


	//----- nvinfo : EIATTR_MAXREG_COUNT
	.align		4
        /*004c*/ 	.byte	0x03, 0x1b
        /*004e*/ 	.short	0x00ff


	//----- nvinfo : EIATTR_MERCURY_ISA_VERSION
	.align		4
        /*0050*/ 	.byte	0x03, 0x5f
        /*0052*/ 	.short	0x0101


	//----- nvinfo : EIATTR_VRC_CTA_INIT_COUNT
	.align		4
        /*0054*/ 	.byte	0x02, 0x4a
	.zero		1
	.zero		1


	//----- nvinfo : EIATTR_EXIT_INSTR_OFFSETS
	.align		4
        /*0058*/ 	.byte	0x04, 0x1c
        /*005a*/ 	.short	(.L_17 - .L_16)


	//   ....[0]....
.L_16:
        /*005c*/ 	.word	0x000001f0


	//----- nvinfo : EIATTR_CBANK_PARAM_SIZE
	.align		4
.L_17:
        /*0060*/ 	.byte	0x03, 0x19
        /*0062*/ 	.short	0x001c


	//----- nvinfo : EIATTR_PARAM_CBANK
	.align		4
        /*0064*/ 	.byte	0x04, 0x0a
        /*0066*/ 	.short	(.L_19 - .L_18)
	.align		4
.L_18:
        /*0068*/ 	.word	index@(.nv.constant0._Z10qbitGateOpPfS_S_i)
        /*006c*/ 	.short	0x0380
        /*006e*/ 	.short	0x001c


	//----- nvinfo : EIATTR_SW_WAR
	.align		4
.L_19:
        /*0070*/ 	.byte	0x04, 0x36
        /*0072*/ 	.short	(.L_21 - .L_20)
.L_20:
        /*0074*/ 	.word	0x00000008
.L_21:


//--------------------- .nv.callgraph             --------------------------
	.section	.nv.callgraph,"",@"SHT_CUDA_CALLGRAPH"
	.align	4
	.sectionentsize	8
	.align		4
        /*0000*/ 	.word	0x00000000
	.align		4
        /*0004*/ 	.word	0xffffffff
	.align		4
        /*0008*/ 	.word	0x00000000
	.align		4
        /*000c*/ 	.word	0xfffffffe
	.align		4
        /*0010*/ 	.word	0x00000000
	.align		4
        /*0014*/ 	.word	0xfffffffd
	.align		4
        /*0018*/ 	.word	0x00000000
	.align		4
        /*001c*/ 	.word	0xfffffffc


//--------------------- .text._Z10qbitGateOpPfS_S_i --------------------------
	.section	.text._Z10qbitGateOpPfS_S_i,"ax",@progbits
	.align	128
        .global         _Z10qbitGateOpPfS_S_i
        .type           _Z10qbitGateOpPfS_S_i,@function
        .size           _Z10qbitGateOpPfS_S_i,(.L_x_1 - _Z10qbitGateOpPfS_S_i)
        .other          _Z10qbitGateOpPfS_S_i,@"STO_CUDA_ENTRY STV_DEFAULT"
_Z10qbitGateOpPfS_S_i:
.text._Z10qbitGateOpPfS_S_i:
[----:B------:R-:W-:Y:S01]  /*0000*/  LDC R1, c[0x0][0x37c] ;  /* 0x0000df00ff017b82 */ /* 0x000fe20000000800 */
[----:B------:R-:W0:Y:S01]  /*0010*/  S2R R0, SR_CTAID.X ;  /* 0x0000000000007919 */ /* 0x000e220000002500 */
[----:B------:R-:W0:Y:S06]  /*0020*/  LDCU UR4, c[0x0][0x360] ;  /* 0x00006c00ff0477ac */ /* 0x000e2c0008000800 */
[----:B------:R-:W1:Y:S01]  /*0030*/  LDC.64 R4, c[0x0][0x380] ;  /* 0x0000e000ff047b82 */ /* 0x000e620000000a00 */
[----:B------:R-:W2:Y:S01]  /*0040*/  S2R R11, SR_TID.X ;  /* 0x00000000000b7919 */ /* 0x000ea20000002100 */
[----:B------:R-:W3:Y:S06]  /*0050*/  LDCU.64 UR6, c[0x0][0x358] ;  /* 0x00006b00ff0677ac */ /* 0x000eec0008000a00 */
[----:B------:R-:W3:Y:S08]  /*0060*/  LDC.64 R2, c[0x0][0x388] ;  /* 0x0000e200ff027b82 */ /* 0x000ef00000000a00 */
[----:B------:R-:W4:Y:S01]  /*0070*/  LDC.64 R8, c[0x0][0x390] ;  /* 0x0000e400ff087b82 */ /* 0x000f220000000a00 */
[----:B0-----:R-:W-:Y:S01]  /*0080*/  IMAD R0, R0, UR4, RZ ;  /* 0x0000000400007c24 */ /* 0x001fe2000f8e02ff */
[----:B------:R-:W-:Y:S01]  /*0090*/  USHF.L.U32 UR4, UR4, 0x2, URZ ;  /* 0x0000000204047899 */ /* 0x000fe200080006ff */
[----:B---3--:R-:W3:Y:S03]  /*00a0*/  LDG.E R10, desc[UR6][R2.64+0x4] ;  /* 0x00000406020a7981 */ /* 0x008ee6000c1e1900 */
[----:B--2---:R-:W-:-:S02]  /*00b0*/  LEA R11, R0, R11, 0x1 ;  /* 0x0000000b000b7211 */ /* 0x004fc400078e08ff */
[----:B------:R-:W2:Y:S03]  /*00c0*/  LDG.E R0, desc[UR6][R2.64] ;  /* 0x0000000602007981 */ /* 0x000ea6000c1e1900 */
[----:B-1----:R-:W-:-:S03]  /*00d0*/  IMAD.WIDE R4, R11, 0x4, R4 ;  /* 0x000000040b047825 */ /* 0x002fc600078e0204 */
[----:B------:R-:W-:Y:S02]  /*00e0*/  IADD3 R6, P0, PT, R4, UR4, RZ ;  /* 0x0000000404067c10 */ /* 0x000fe4000ff1e0ff */
[----:B------:R-:W2:Y:S02]  /*00f0*/  LDG.E R13, desc[UR6][R4.64] ;  /* 0x00000006040d7981 */ /* 0x000ea4000c1e1900 */
[----:B------:R-:W-:-:S05]  /*0100*/  IADD3.X R7, PT, PT, RZ, R5, RZ, P0, !PT ;  /* 0x00000005ff077210 */ /* 0x000fca00007fe4ff */
[----:B------:R-:W3:Y:S01]  /*0110*/  LDG.E R15, desc[UR6][R6.64] ;  /* 0x00000006060f7981 */ /* 0x000ee2000c1e1900 */
[----:B----4-:R-:W-:-:S04]  /*0120*/  IMAD.WIDE R8, R11, 0x4, R8 ;  /* 0x000000040b087825 */ /* 0x010fc800078e0208 */
[----:B---3--:R-:W-:-:S04]  /*0130*/  FMUL R15, R10, R15 ;  /* 0x0000000f0a0f7220 */ /* 0x008fc80000400000 */
[----:B--2---:R-:W-:-:S05]  /*0140*/  FFMA R13, R0, R13, R15 ;  /* 0x0000000d000d7223 */ /* 0x004fca000000000f */
[----:B------:R-:W-:Y:S04]  /*0150*/  STG.E desc[UR6][R8.64], R13 ;  /* 0x0000000d08007986 */ /* 0x000fe8000c101906 */
[----:B------:R-:W2:Y:S04]  /*0160*/  LDG.E R12, desc[UR6][R6.64] ;  /* 0x00000006060c7981 */ /* 0x000ea8000c1e1900 */
[----:B------:R-:W2:Y:S04]  /*0170*/  LDG.E R11, desc[UR6][R2.64+0xc] ;  /* 0x00000c06020b7981 */ /* 0x000ea8000c1e1900 */
[----:B------:R-:W3:Y:S04]  /*0180*/  LDG.E R15, desc[UR6][R4.64] ;  /* 0x00000006040f7981 */ /* 0x000ee8000c1e1900 */
[----:B------:R-:W3:Y:S01]  /*0190*/  LDG.E R0, desc[UR6][R2.64+0x8] ;  /* 0x0000080602007981 */ /* 0x000ee2000c1e1900 */
[----:B------:R-:W-:Y:S01]  /*01a0*/  IADD3 R10, P0, PT, R8, UR4, RZ ;  /* 0x00000004080a7c10 */ /* 0x000fe2000ff1e0ff */
[----:B--2---:R-:W-:-:S03]  /*01b0*/  FMUL R17, R11, R12 ;  /* 0x0000000c0b117220 */ /* 0x004fc60000400000 */
[----:B------:R-:W-:Y:S01]  /*01c0*/  IADD3.X R11, PT, PT, RZ, R9, RZ, P0, !PT ;  /* 0x00000009ff0b7210 */ /* 0x000fe200007fe4ff */
[----:B---3--:R-:W-:-:S05]  /*01d0*/  FFMA R15, R0, R15, R17 ;  /* 0x0000000f000f7223 */ /* 0x008fca0000000011 */
[----:B------:R-:W-:Y:S01]  /*01e0*/  STG.E desc[UR6][R10.64], R15 ;  /* 0x0000000f0a007986 */ /* 0x000fe2000c101906 */
[----:B------:R-:W-:Y:S05]  /*01f0*/  EXIT ;  /* 0x000000000000794d */ /* 0x000fea0003800000 */
.L_x_0:
[----:B------:R-:W-:-:S00]  /*0200*/  BRA `(.L_x_0) ;  /* 0xfffffffc00fc7947 */ /* 0x000fc0000383ffff */
[----:B------:R-:W-:-:S00]  /*0210*/  NOP ;  /* 0x0000000000007918 */ /* 0x000fc00000000000 */
        /* <DEDUP_REMOVED lines=14> */
.L_x_1:


//--------------------- .nv.shared.reserved.0     --------------------------
	.section	.nv.shared.reserved.0,"aw",@nobits
	.weak		__nv_reservedSMEM_offset_0_alias
	.size		__nv_reservedSMEM_offset_0_alias, 0, 64
	.other		__nv_reservedSMEM_offset_0_alias,@"STO_CUDA_RESERVED_SHARED STV_DEFAULT"
__nv_reservedSMEM_offset_0_alias:
	.zero		0
	.zero		64


//--------------------- .nv.constant0._Z10qbitGateOpPfS_S_i --------------------------
	.section	.nv.constant0._Z10qbitGateOpPfS_S_i,"a",@progbits
	.sectionflags	@""
	.align	4
.nv.constant0._Z10qbitGateOpPfS_S_i:
	.zero		924


//--------------------- SYMBOLS --------------------------

	.type		.nv.reservedSmem.offset0,@object
	.size		.nv.reservedSmem.offset0,0x4
